//
// Generated by NVIDIA NVVM Compiler
//
// Compiler Build ID: CL-36424714
// Cuda compilation tools, release 13.0, V13.0.88
// Based on NVVM 20.0.0
//

.version 9.0
.target sm_100
.address_size 64

	// .globl	matrixAdd

.visible .entry matrixAdd(
	.param .u64 .ptr .align 1 matrixAdd_param_0,
	.param .u64 .ptr .align 1 matrixAdd_param_1,
	.param .u64 .ptr .align 1 matrixAdd_param_2,
	.param .u32 matrixAdd_param_3,
	.param .u32 matrixAdd_param_4
)
{
	.reg .pred 	%p<4>;
	.reg .b32 	%r<12>;
	.reg .b32 	%f<4>;
	.reg .b64 	%rd<11>;

	ld.param.u64 	%rd1, [matrixAdd_param_0];
	ld.param.u64 	%rd2, [matrixAdd_param_1];
	ld.param.u64 	%rd3, [matrixAdd_param_2];
	ld.param.u32 	%r2, [matrixAdd_param_3];
	ld.param.u32 	%r3, [matrixAdd_param_4];
	mov.u32 	%r4, %ctaid.y;
	mov.u32 	%r5, %ntid.y;
	mov.u32 	%r6, %tid.y;
	mad.lo.s32 	%r7, %r4, %r5, %r6;
	mov.u32 	%r8, %ctaid.x;
	mov.u32 	%r9, %ntid.x;
	mov.u32 	%r10, %tid.x;
	mad.lo.s32 	%r11, %r8, %r9, %r10;
	mad.lo.s32 	%r1, %r3, %r7, %r11;
	setp.ge.s32 	%p1, %r7, %r2;
	setp.ge.s32 	%p2, %r11, %r3;
	or.pred  	%p3, %p1, %p2;
	@%p3 bra 	$L__BB0_2;
	cvta.to.global.u64 	%rd4, %rd1;
	cvta.to.global.u64 	%rd5, %rd2;
	cvta.to.global.u64 	%rd6, %rd3;
	mul.wide.s32 	%rd7, %r1, 4;
	add.s64 	%rd8, %rd4, %rd7;
	ld.global.f32 	%f1, [%rd8];
	add.s64 	%rd9, %rd5, %rd7;
	ld.global.f32 	%f2, [%rd9];
	add.f32 	%f3, %f1, %f2;
	add.s64 	%rd10, %rd6, %rd7;
	st.global.f32 	[%rd10], %f3;
$L__BB0_2:
	ret;

}
	// .globl	matrixSubtract
.visible .entry matrixSubtract(
	.param .u64 .ptr .align 1 matrixSubtract_param_0,
	.param .u64 .ptr .align 1 matrixSubtract_param_1,
	.param .u64 .ptr .align 1 matrixSubtract_param_2,
	.param .u32 matrixSubtract_param_3,
	.param .u32 matrixSubtract_param_4
)
{
	.reg .pred 	%p<4>;
	.reg .b32 	%r<12>;
	.reg .b32 	%f<4>;
	.reg .b64 	%rd<11>;

	ld.param.u64 	%rd1, [matrixSubtract_param_0];
	ld.param.u64 	%rd2, [matrixSubtract_param_1];
	ld.param.u64 	%rd3, [matrixSubtract_param_2];
	ld.param.u32 	%r2, [matrixSubtract_param_3];
	ld.param.u32 	%r3, [matrixSubtract_param_4];
	mov.u32 	%r4, %ctaid.y;
	mov.u32 	%r5, %ntid.y;
	mov.u32 	%r6, %tid.y;
	mad.lo.s32 	%r7, %r4, %r5, %r6;
	mov.u32 	%r8, %ctaid.x;
	mov.u32 	%r9, %ntid.x;
	mov.u32 	%r10, %tid.x;
	mad.lo.s32 	%r11, %r8, %r9, %r10;
	mad.lo.s32 	%r1, %r3, %r7, %r11;
	setp.ge.s32 	%p1, %r7, %r2;
	setp.ge.s32 	%p2, %r11, %r3;
	or.pred  	%p3, %p1, %p2;
	@%p3 bra 	$L__BB1_2;
	cvta.to.global.u64 	%rd4, %rd1;
	cvta.to.global.u64 	%rd5, %rd2;
	cvta.to.global.u64 	%rd6, %rd3;
	mul.wide.s32 	%rd7, %r1, 4;
	add.s64 	%rd8, %rd4, %rd7;
	ld.global.f32 	%f1, [%rd8];
	add.s64 	%rd9, %rd5, %rd7;
	ld.global.f32 	%f2, [%rd9];
	sub.f32 	%f3, %f1, %f2;
	add.s64 	%rd10, %rd6, %rd7;
	st.global.f32 	[%rd10], %f3;
$L__BB1_2:
	ret;

}


// ===== COMPILED SASS (sm_100) =====

	.target	sm_100

	.elftype	@"ET_EXEC"


//--------------------- .note.nv.tkinfo           --------------------------
	.section	.note.nv.tkinfo,"",@"SHT_NOTE"
	.sectionflags	@"SHF_NOTE_NV_TKINFO"
	.tkinfo
        /*0018*/ 	.word	0x00000002
        /*0030*/ 	.string	""
        /*0030*/ 	.string	"ptxas"
        /*0030*/ 	.string	"Cuda compilation tools, release 13.0, V13.0.88"
        /*0030*/ 	.string	"Build cuda_13.0.r13.0/compiler.36424714_0"
        /*0030*/ 	.string	"-arch sm_100 -m 64 "



//--------------------- .note.nv.cuinfo           --------------------------
	.section	.note.nv.cuinfo,"",@"SHT_NOTE"
	.sectionflags	@"SHF_NOTE_NV_CUINFO"
        /*0018*/ 	.short	0x0002
        /*001a*/ 	.short	0x0064
        /*001c*/ 	.short	0x0082
	.zero		2


//--------------------- .nv.info                  --------------------------
	.section	.nv.info,"",@"SHT_CUDA_INFO"
	.align	4


	//----- nvinfo : EIATTR_REGCOUNT
	.align		4
        /*0000*/ 	.byte	0x04, 0x2f
        /*0002*/ 	.short	(.L_1 - .L_0)
	.align		4
.L_0:
        /*0004*/ 	.word	index@(matrixAdd)
        /*0008*/ 	.word	0x0000000c


	//----- nvinfo : EIATTR_FRAME_SIZE
	.align		4
.L_1:
        /*000c*/ 	.byte	0x04, 0x11
        /*000e*/ 	.short	(.L_3 - .L_2)
	.align		4
.L_2:
        /*0010*/ 	.word	index@(matrixAdd)
        /*0014*/ 	.word	0x00000000


	//----- nvinfo : EIATTR_REGCOUNT
	.align		4
.L_3:
        /*0018*/ 	.byte	0x04, 0x2f
        /*001a*/ 	.short	(.L_5 - .L_4)
	.align		4
.L_4:
        /*001c*/ 	.word	index@(matrixSubtract)
        /*0020*/ 	.word	0x0000000c


	//----- nvinfo : EIATTR_FRAME_SIZE
	.align		4
.L_5:
        /*0024*/ 	.byte	0x04, 0x11
        /*0026*/ 	.short	(.L_7 - .L_6)
	.align		4
.L_6:
        /*0028*/ 	.word	index@(matrixSubtract)
        /*002c*/ 	.word	0x00000000


	//----- nvinfo : EIATTR_MIN_STACK_SIZE
	.align		4
.L_7:
        /*0030*/ 	.byte	0x04, 0x12
        /*0032*/ 	.short	(.L_9 - .L_8)
	.align		4
.L_8:
        /*0034*/ 	.word	index@(matrixSubtract)
        /*0038*/ 	.word	0x00000000


	//----- nvinfo : EIATTR_MIN_STACK_SIZE
	.align		4
.L_9:
        /*003c*/ 	.byte	0x04, 0x12
        /*003e*/ 	.short	(.L_11 - .L_10)
	.align		4
.L_10:
        /*0040*/ 	.word	index@(matrixAdd)
        /*0044*/ 	.word	0x00000000
.L_11:


//--------------------- .nv.compat                --------------------------
	.section	.nv.compat,"",@"SHT_CUDA_COMPAT_INFO"
	.align	4
        /*0000*/ 	.byte	0x02, 0x09, 0x00, 0x00, 0x02, 0x02, 0x01, 0x00, 0x02, 0x05, 0x05, 0x00, 0x03, 0x07, 0x01, 0x01
        /*0010*/ 	.byte	0x02, 0x03, 0x00, 0x00, 0x02, 0x06, 0x01, 0x00, 0x04, 0x0b, 0x08, 0x00, 0x09, 0x00, 0x00, 0x00
        /*0020*/ 	.byte	0x00, 0x00, 0x00, 0x00


//--------------------- .nv.info.matrixSubtract   --------------------------
	.section	.nv.info.matrixSubtract,"",@"SHT_CUDA_INFO"
	.sectionflags	@""
	.align	4


	//----- nvinfo : EIATTR_CUDA_API_VERSION
	.align		4
        /*0000*/ 	.byte	0x04, 0x37
        /*0002*/ 	.short	(.L_13 - .L_12)
.L_12:
        /*0004*/ 	.word	0x00000082


	//----- nvinfo : EIATTR_KPARAM_INFO
	.align		4
.L_13:
        /*0008*/ 	.byte	0x04, 0x17
        /*000a*/ 	.short	(.L_15 - .L_14)
.L_14:
        /*000c*/ 	.word	0x00000000
        /*0010*/ 	.short	0x0004
        /*0012*/ 	.short	0x001c
        /*0014*/ 	.byte	0x00, 0xf0, 0x11, 0x00


	//----- nvinfo : EIATTR_KPARAM_INFO
	.align		4
.L_15:
        /*0018*/ 	.byte	0x04, 0x17
        /*001a*/ 	.short	(.L_17 - .L_16)
.L_16:
        /*001c*/ 	.word	0x00000000
        /*0020*/ 	.short	0x0003
        /*0022*/ 	.short	0x0018
        /*0024*/ 	.byte	0x00, 0xf0, 0x11, 0x00


	//----- nvinfo : EIATTR_KPARAM_INFO
	.align		4
.L_17:
        /*0028*/ 	.byte	0x04, 0x17
        /*002a*/ 	.short	(.L_19 - .L_18)
.L_18:
        /*002c*/ 	.word	0x00000000
        /*0030*/ 	.short	0x0002
        /*0032*/ 	.short	0x0010
        /*0034*/ 	.byte	0x00, 0xf5, 0x21, 0x00


	//----- nvinfo : EIATTR_KPARAM_INFO
	.align		4
.L_19:
        /*0038*/ 	.byte	0x04, 0x17
        /*003a*/ 	.short	(.L_21 - .L_20)
.L_20:
        /*003c*/ 	.word	0x00000000
        /*0040*/ 	.short	0x0001
        /*0042*/ 	.short	0x0008
        /*0044*/ 	.byte	0x00, 0xf5, 0x21, 0x00


	//----- nvinfo : EIATTR_KPARAM_INFO
	.align		4
.L_21:
        /*0048*/ 	.byte	0x04, 0x17
        /*004a*/ 	.short	(.L_23 - .L_22)
.L_22:
        /*004c*/ 	.word	0x00000000
        /*0050*/ 	.short	0x0000
        /*0052*/ 	.short	0x0000
        /*0054*/ 	.byte	0x00, 0xf5, 0x21, 0x00


	//----- nvinfo : EIATTR_SPARSE_MMA_MASK
	.align		4
.L_23:
        /*0058*/ 	.byte	0x03, 0x50
        /*005a*/ 	.short	0x0000


	//----- nvinfo : EIATTR_MAXREG_COUNT
	.align		4
        /*005c*/ 	.byte	0x03, 0x1b
        /*005e*/ 	.short	0x00ff


	//----- nvinfo : EIATTR_MERCURY_ISA_VERSION
	.align		4
        /*0060*/ 	.byte	0x03, 0x5f
        /*0062*/ 	.short	0x0101


	//----- nvinfo : EIATTR_VRC_CTA_INIT_COUNT
	.align		4
        /*0064*/ 	.byte	0x02, 0x4a
	.zero		1
	.zero		1


	//----- nvinfo : EIATTR_EXIT_INSTR_OFFSETS
	.align		4
        /*0068*/ 	.byte	0x04, 0x1c
        /*006a*/ 	.short	(.L_25 - .L_24)


	//   ....[0]....
.L_24:
        /*006c*/ 	.word	0x000000d0


	//   ....[1]....
        /*0070*/ 	.word	0x00000190


	//----- nvinfo : EIATTR_CBANK_PARAM_SIZE
	.align		4
.L_25:
        /*0074*/ 	.byte	0x03, 0x19
        /*0076*/ 	.short	0x0020


	//----- nvinfo : EIATTR_PARAM_CBANK
	.align		4
        /*0078*/ 	.byte	0x04, 0x0a
        /*007a*/ 	.short	(.L_27 - .L_26)
	.align		4
.L_26:
        /*007c*/ 	.word	index@(.nv.constant0.matrixSubtract)
        /*0080*/ 	.short	0x0380
        /*0082*/ 	.short	0x0020


	//----- nvinfo : EIATTR_SW_WAR
	.align		4
.L_27:
        /*0084*/ 	.byte	0x04, 0x36
        /*0086*/ 	.short	(.L_29 - .L_28)
.L_28:
        /*0088*/ 	.word	0x00000008
.L_29:


//--------------------- .nv.info.matrixAdd        --------------------------
	.section	.nv.info.matrixAdd,"",@"SHT_CUDA_INFO"
	.sectionflags	@""
	.align	4


	//----- nvinfo : EIATTR_CUDA_API_VERSION
	.align		4
        /*0000*/ 	.byte	0x04, 0x37
        /*0002*/ 	.short	(.L_31 - .L_30)
.L_30:
        /*0004*/ 	.word	0x00000082


	//----- nvinfo : EIATTR_KPARAM_INFO
	.align		4
.L_31:
        /*0008*/ 	.byte	0x04, 0x17
        /*000a*/ 	.short	(.L_33 - .L_32)
.L_32:
        /*000c*/ 	.word	0x00000000
        /*0010*/ 	.short	0x0004
        /*0012*/ 	.short	0x001c
        /*0014*/ 	.byte	0x00, 0xf0, 0x11, 0x00


	//----- nvinfo : EIATTR_KPARAM_INFO
	.align		4
.L_33:
        /*0018*/ 	.byte	0x04, 0x17
        /*001a*/ 	.short	(.L_35 - .L_34)
.L_34:
        /*001c*/ 	.word	0x00000000
        /*0020*/ 	.short	0x0003
        /*0022*/ 	.short	0x0018
        /*0024*/ 	.byte	0x00, 0xf0, 0x11, 0x00


	//----- nvinfo : EIATTR_KPARAM_INFO
	.align		4
.L_35:
        /*0028*/ 	.byte	0x04, 0x17
        /*002a*/ 	.short	(.L_37 - .L_36)
.L_36:
        /*002c*/ 	.word	0x00000000
        /*0030*/ 	.short	0x0002
        /*0032*/ 	.short	0x0010
        /*0034*/ 	.byte	0x00, 0xf5, 0x21, 0x00


	//----- nvinfo : EIATTR_KPARAM_INFO
	.align		4
.L_37:
        /*0038*/ 	.byte	0x04, 0x17
        /*003a*/ 	.short	(.L_39 - .L_38)
.L_38:
        /*003c*/ 	.word	0x00000000
        /*0040*/ 	.short	0x0001
        /*0042*/ 	.short	0x0008
        /*0044*/ 	.byte	0x00, 0xf5, 0x21, 0x00


	//----- nvinfo : EIATTR_KPARAM_INFO
	.align		4
.L_39:
        /*0048*/ 	.byte	0x04, 0x17
        /*004a*/ 	.short	(.L_41 - .L_40)
.L_40:
        /*004c*/ 	.word	0x00000000
        /*0050*/ 	.short	0x0000
        /*0052*/ 	.short	0x0000
        /*0054*/ 	.byte	0x00, 0xf5, 0x21, 0x00


	//----- nvinfo : EIATTR_SPARSE_MMA_MASK
	.align		4
.L_41:
        /*0058*/ 	.byte	0x03, 0x50
        /*005a*/ 	.short	0x0000


	//----- nvinfo : EIATTR_MAXREG_COUNT
	.align		4
        /*005c*/ 	.byte	0x03, 0x1b
        /*005e*/ 	.short	0x00ff


	//----- nvinfo : EIATTR_MERCURY_ISA_VERSION
	.align		4
        /*0060*/ 	.byte	0x03, 0x5f
        /*0062*/ 	.short	0x0101


	//----- nvinfo : EIATTR_VRC_CTA_INIT_COUNT
	.align		4
        /*0064*/ 	.byte	0x02, 0x4a
	.zero		1
	.zero		1


	//----- nvinfo : EIATTR_EXIT_INSTR_OFFSETS
	.align		4
        /*0068*/ 	.byte	0x04, 0x1c
        /*006a*/ 	.short	(.L_43 - .L_42)


	//   ....[0]....
.L_42:
        /*006c*/ 	.word	0x000000d0


	//   ....[1]....
        /*0070*/ 	.word	0x00000190


	//----- nvinfo : EIATTR_CBANK_PARAM_SIZE
	.align		4
.L_43:
        /*0074*/ 	.byte	0x03, 0x19
        /*0076*/ 	.short	0x0020


	//----- nvinfo : EIATTR_PARAM_CBANK
	.align		4
        /*0078*/ 	.byte	0x04, 0x0a
        /*007a*/ 	.short	(.L_45 - .L_44)
	.align		4
.L_44:
        /*007c*/ 	.word	index@(.nv.constant0.matrixAdd)
        /*0080*/ 	.short	0x0380
        /*0082*/ 	.short	0x0020


	//----- nvinfo : EIATTR_SW_WAR
	.align		4
.L_45:
        /*0084*/ 	.byte	0x04, 0x36
        /*0086*/ 	.short	(.L_47 - .L_46)
.L_46:
        /*0088*/ 	.word	0x00000008
.L_47:


//--------------------- .nv.callgraph             --------------------------
	.section	.nv.callgraph,"",@"SHT_CUDA_CALLGRAPH"
	.align	4
	.sectionentsize	8
	.align		4
        /*0000*/ 	.word	0x00000000
	.align		4
        /*0004*/ 	.word	0xffffffff
	.align		4
        /*0008*/ 	.word	0x00000000
	.align		4
        /*000c*/ 	.word	0xfffffffe
	.align		4
        /*0010*/ 	.word	0x00000000
	.align		4
        /*0014*/ 	.word	0xfffffffd
	.align		4
        /*0018*/ 	.word	0x00000000
	.align		4
        /*001c*/ 	.word	0xfffffffc


//--------------------- .text.matrixSubtract      --------------------------
	.section	.text.matrixSubtract,"ax",@progbits
	.align	128
        .global         matrixSubtract
        .type           matrixSubtract,@function
        .size           matrixSubtract,(.L_x_2 - matrixSubtract)
        .other          matrixSubtract,@"STO_CUDA_ENTRY STV_DEFAULT"
matrixSubtract:
.text.matrixSubtract:
[----:B------:R-:W-:Y:S01]  /*0000*/  LDC R1, c[0x0][0x37c] ;  /* 0x0000df00ff017b82 */ /* 0x000fe20000000800 */
[----:B------:R-:W0:Y:S07]  /*0010*/  S2R R2, SR_TID.X ;  /* 0x0000000000027919 */ /* 0x000e2e0000002100 */
[----:B------:R-:W1:Y:S01]  /*0020*/  LDC R0, c[0x0][0x364] ;  /* 0x0000d900ff007b82 */ /* 0x000e620000000800 */
[----:B------:R-:W2:Y:S01]  /*0030*/  LDCU.64 UR6, c[0x0][0x398] ;  /* 0x00007300ff0677ac */ /* 0x000ea20008000a00 */
[----:B------:R-:W1:Y:S06]  /*0040*/  S2R R5, SR_TID.Y ;  /* 0x0000000000057919 */ /* 0x000e6c0000002200 */
[----:B------:R-:W0:Y:S08]  /*0050*/  S2UR UR5, SR_CTAID.X ;  /* 0x00000000000579c3 */ /* 0x000e300000002500 */
[----:B------:R-:W0:Y:S08]  /*0060*/  LDC R3, c[0x0][0x360] ;  /* 0x0000d800ff037b82 */ /* 0x000e300000000800 */
[----:B------:R-:W1:Y:S01]  /*0070*/  S2UR UR4, SR_CTAID.Y ;  /* 0x00000000000479c3 */ /* 0x000e620000002600 */
[----:B0-----:R-:W-:-:S05]  /*0080*/  IMAD R3, R3, UR5, R2 ;  /* 0x0000000503037c24 */ /* 0x001fca000f8e0202 */
[----:B--2---:R-:W-:Y:S01]  /*0090*/  ISETP.GE.AND P0, PT, R3, UR7, PT ;  /* 0x0000000703007c0c */ /* 0x004fe2000bf06270 */
[----:B-1----:R-:W-:-:S04]  /*00a0*/  IMAD R0, R0, UR4, R5 ;  /* 0x0000000400007c24 */ /* 0x002fc8000f8e0205 */
[C---:B------:R-:W-:Y:S01]  /*00b0*/  IMAD R9, R0.reuse, UR7, R3 ;  /* 0x0000000700097c24 */ /* 0x040fe2000f8e0203 */
[----:B------:R-:W-:-:S13]  /*00c0*/  ISETP.GE.OR P0, PT, R0, UR6, P0 ;  /* 0x0000000600007c0c */ /* 0x000fda0008706670 */
[----:B------:R-:W-:Y:S05]  /*00d0*/  @P0 EXIT ;  /* 0x000000000000094d */ /* 0x000fea0003800000 */
[----:B------:R-:W0:Y:S01]  /*00e0*/  LDC.64 R2, c[0x0][0x380] ;  /* 0x0000e000ff027b82 */ /* 0x000e220000000a00 */
[----:B------:R-:W1:Y:S07]  /*00f0*/  LDCU.64 UR4, c[0x0][0x358] ;  /* 0x00006b00ff0477ac */ /* 0x000e6e0008000a00 */
[----:B------:R-:W2:Y:S08]  /*0100*/  LDC.64 R4, c[0x0][0x388] ;  /* 0x0000e200ff047b82 */ /* 0x000eb00000000a00 */
[----:B------:R-:W3:Y:S01]  /*0110*/  LDC.64 R6, c[0x0][0x390] ;  /* 0x0000e400ff067b82 */ /* 0x000ee20000000a00 */
[----:B0-----:R-:W-:-:S06]  /*0120*/  IMAD.WIDE R2, R9, 0x4, R2 ;  /* 0x0000000409027825 */ /* 0x001fcc00078e0202 */
[----:B-1----:R-:W4:Y:S01]  /*0130*/  LDG.E R2, desc[UR4][R2.64] ;  /* 0x0000000402027981 */ /* 0x002f22000c1e1900 */
[----:B--2---:R-:W-:-:S06]  /*0140*/  IMAD.WIDE R4, R9, 0x4, R4 ;  /* 0x0000000409047825 */ /* 0x004fcc00078e0204 */
[----:B------:R-:W4:Y:S01]  /*0150*/  LDG.E R5, desc[UR4][R4.64] ;  /* 0x0000000404057981 */ /* 0x000f22000c1e1900 */
[----:B---3--:R-:W-:-:S04]  /*0160*/  IMAD.WIDE R6, R9, 0x4, R6 ;  /* 0x0000000409067825 */ /* 0x008fc800078e0206 */
[----:B----4-:R-:W-:-:S05]  /*0170*/  FADD R9, R2, -R5 ;  /* 0x8000000502097221 */ /* 0x010fca0000000000 */
[----:B------:R-:W-:Y:S01]  /*0180*/  STG.E desc[UR4][R6.64], R9 ;  /* 0x0000000906007986 */ /* 0x000fe2000c101904 */
[----:B------:R-:W-:Y:S05]  /*0190*/  EXIT ;  /* 0x000000000000794d */ /* 0x000fea0003800000 */
.L_x_0:
[----:B------:R-:W-:-:S00]  /*01a0*/  BRA `(.L_x_0) ;  /* 0xfffffffc00fc7947 */ /* 0x000fc0000383ffff */
[----:B------:R-:W-:-:S00]  /*01b0*/  NOP ;  /* 0x0000000000007918 */ /* 0x000fc00000000000 */
        /* <DEDUP_REMOVED lines=12> */
.L_x_2:


//--------------------- .text.matrixAdd           --------------------------
	.section	.text.matrixAdd,"ax",@progbits
	.align	128
        .global         matrixAdd
        .type           matrixAdd,@function
        .size           matrixAdd,(.L_x_3 - matrixAdd)
        .other          matrixAdd,@"STO_CUDA_ENTRY STV_DEFAULT"
matrixAdd:
.text.matrixAdd:
        /* <DEDUP_REMOVED lines=23> */
[----:B----4-:R-:W-:-:S05]  /*0170*/  FADD R9, R2, R5 ;  /* 0x0000000502097221 */ /* 0x010fca0000000000 */
[----:B------:R-:W-:Y:S01]  /*0180*/  STG.E desc[UR4][R6.64], R9 ;  /* 0x0000000906007986 */ /* 0x000fe2000c101904 */
[----:B------:R-:W-:Y:S05]  /*0190*/  EXIT ;  /* 0x000000000000794d */ /* 0x000fea0003800000 */
.L_x_1:
        /* <DEDUP_REMOVED lines=14> */
.L_x_3:


//--------------------- .nv.shared.reserved.0     --------------------------
	.section	.nv.shared.reserved.0,"aw",@nobits
	.weak		__nv_reservedSMEM_offset_0_alias
	.size		__nv_reservedSMEM_offset_0_alias, 0, 64
	.other		__nv_reservedSMEM_offset_0_alias,@"STO_CUDA_RESERVED_SHARED STV_DEFAULT"
__nv_reservedSMEM_offset_0_alias:
	.zero		0
	.zero		64


//--------------------- .nv.constant0.matrixSubtract --------------------------
	.section	.nv.constant0.matrixSubtract,"a",@progbits
	.sectionflags	@""
	.align	4
.nv.constant0.matrixSubtract:
	.zero		928


//--------------------- .nv.constant0.matrixAdd   --------------------------
	.section	.nv.constant0.matrixAdd,"a",@progbits
	.sectionflags	@""
	.align	4
.nv.constant0.matrixAdd:
	.zero		928


//--------------------- SYMBOLS --------------------------

	.type		.nv.reservedSmem.offset0,@object
	.size		.nv.reservedSmem.offset0,0x4
